//
// Generated by NVIDIA NVVM Compiler
//
// Compiler Build ID: CL-36424714
// Cuda compilation tools, release 13.0, V13.0.88
// Based on NVVM 20.0.0
//

.version 9.0
.target sm_100
.address_size 64

	// .globl	_Z9prefixsumPiS_

.visible .entry _Z9prefixsumPiS_(
	.param .u64 .ptr .align 1 _Z9prefixsumPiS__param_0,
	.param .u64 .ptr .align 1 _Z9prefixsumPiS__param_1
)
{
	.reg .pred 	%p<12>;
	.reg .b16 	%rs<9>;
	.reg .b32 	%r<115>;
	.reg .b64 	%rd<17>;

	ld.param.u64 	%rd8, [_Z9prefixsumPiS__param_0];
	ld.param.u64 	%rd7, [_Z9prefixsumPiS__param_1];
	cvta.to.global.u64 	%rd1, %rd8;
	mov.u32 	%r1, %tid.x;
	setp.eq.s32 	%p1, %r1, 0;
	@%p1 bra 	$L__BB0_16;
	cvta.to.global.u64 	%rd9, %rd7;
	mul.wide.u32 	%rd10, %r1, 4;
	add.s64 	%rd2, %rd9, %rd10;
	add.s64 	%rd3, %rd1, 32;
	mov.b32 	%r101, 1;
	mov.b32 	%r102, 0;
	mov.b16 	%rs7, 0;
	mov.u16 	%rs8, %rs7;
$L__BB0_2:
	mov.u32 	%r2, %r102;
	mov.u32 	%r102, %r101;
	add.s16 	%rs7, %rs7, 1;
	add.s16 	%rs8, %rs8, 1;
	setp.lt.u32 	%p2, %r2, 15;
	mov.b32 	%r109, 0;
	mov.u32 	%r114, %r109;
	@%p2 bra 	$L__BB0_5;
	and.b32  	%r109, %r102, 2147483632;
	and.b32  	%r35, %r102, -16;
	neg.s32 	%r103, %r35;
	mov.b32 	%r114, 0;
	mov.u64 	%rd16, %rd3;
$L__BB0_4:
	.pragma "nounroll";
	ld.global.u32 	%r36, [%rd16+-32];
	add.s32 	%r37, %r36, %r114;
	ld.global.u32 	%r38, [%rd16+-28];
	add.s32 	%r39, %r38, %r37;
	ld.global.u32 	%r40, [%rd16+-24];
	add.s32 	%r41, %r40, %r39;
	ld.global.u32 	%r42, [%rd16+-20];
	add.s32 	%r43, %r42, %r41;
	ld.global.u32 	%r44, [%rd16+-16];
	add.s32 	%r45, %r44, %r43;
	ld.global.u32 	%r46, [%rd16+-12];
	add.s32 	%r47, %r46, %r45;
	ld.global.u32 	%r48, [%rd16+-8];
	add.s32 	%r49, %r48, %r47;
	ld.global.u32 	%r50, [%rd16+-4];
	add.s32 	%r51, %r50, %r49;
	ld.global.u32 	%r52, [%rd16];
	add.s32 	%r53, %r52, %r51;
	ld.global.u32 	%r54, [%rd16+4];
	add.s32 	%r55, %r54, %r53;
	ld.global.u32 	%r56, [%rd16+8];
	add.s32 	%r57, %r56, %r55;
	ld.global.u32 	%r58, [%rd16+12];
	add.s32 	%r59, %r58, %r57;
	ld.global.u32 	%r60, [%rd16+16];
	add.s32 	%r61, %r60, %r59;
	ld.global.u32 	%r62, [%rd16+20];
	add.s32 	%r63, %r62, %r61;
	ld.global.u32 	%r64, [%rd16+24];
	add.s32 	%r65, %r64, %r63;
	ld.global.u32 	%r66, [%rd16+28];
	add.s32 	%r114, %r66, %r65;
	add.s32 	%r103, %r103, 16;
	add.s64 	%rd16, %rd16, 64;
	setp.ne.s32 	%p3, %r103, 0;
	@%p3 bra 	$L__BB0_4;
$L__BB0_5:
	and.b32  	%r67, %r102, 15;
	setp.eq.s32 	%p4, %r67, 0;
	@%p4 bra 	$L__BB0_15;
	cvt.u32.u16 	%r69, %rs8;
	and.b32  	%r13, %r69, 15;
	add.s32 	%r70, %r13, -1;
	setp.lt.u32 	%p5, %r70, 7;
	@%p5 bra 	$L__BB0_8;
	mul.wide.u32 	%rd11, %r109, 4;
	add.s64 	%rd12, %rd1, %rd11;
	ld.global.u32 	%r71, [%rd12];
	add.s32 	%r72, %r71, %r114;
	ld.global.u32 	%r73, [%rd12+4];
	add.s32 	%r74, %r73, %r72;
	ld.global.u32 	%r75, [%rd12+8];
	add.s32 	%r76, %r75, %r74;
	ld.global.u32 	%r77, [%rd12+12];
	add.s32 	%r78, %r77, %r76;
	ld.global.u32 	%r79, [%rd12+16];
	add.s32 	%r80, %r79, %r78;
	ld.global.u32 	%r81, [%rd12+20];
	add.s32 	%r82, %r81, %r80;
	ld.global.u32 	%r83, [%rd12+24];
	add.s32 	%r84, %r83, %r82;
	ld.global.u32 	%r85, [%rd12+28];
	add.s32 	%r114, %r85, %r84;
	add.s32 	%r109, %r109, 8;
$L__BB0_8:
	and.b32  	%r86, %r13, 7;
	setp.eq.s32 	%p6, %r86, 0;
	@%p6 bra 	$L__BB0_15;
	cvt.u32.u16 	%r88, %rs7;
	and.b32  	%r89, %r88, 7;
	and.b32  	%r19, %r88, 3;
	add.s32 	%r90, %r89, -1;
	setp.lt.u32 	%p7, %r90, 3;
	@%p7 bra 	$L__BB0_11;
	mul.wide.u32 	%rd13, %r109, 4;
	add.s64 	%rd14, %rd1, %rd13;
	ld.global.u32 	%r91, [%rd14];
	add.s32 	%r92, %r91, %r114;
	ld.global.u32 	%r93, [%rd14+4];
	add.s32 	%r94, %r93, %r92;
	ld.global.u32 	%r95, [%rd14+8];
	add.s32 	%r96, %r95, %r94;
	ld.global.u32 	%r97, [%rd14+12];
	add.s32 	%r114, %r97, %r96;
	add.s32 	%r109, %r109, 4;
$L__BB0_11:
	setp.eq.s32 	%p8, %r19, 0;
	@%p8 bra 	$L__BB0_15;
	mul.wide.u32 	%rd15, %r109, 4;
	add.s64 	%rd6, %rd1, %rd15;
	ld.global.u32 	%r98, [%rd6];
	add.s32 	%r114, %r98, %r114;
	setp.eq.s32 	%p9, %r19, 1;
	@%p9 bra 	$L__BB0_15;
	ld.global.u32 	%r99, [%rd6+4];
	add.s32 	%r114, %r99, %r114;
	setp.eq.s32 	%p10, %r19, 2;
	@%p10 bra 	$L__BB0_15;
	ld.global.u32 	%r100, [%rd6+8];
	add.s32 	%r114, %r100, %r114;
$L__BB0_15:
	st.global.u32 	[%rd2], %r114;
	add.s32 	%r101, %r102, 1;
	setp.ne.s32 	%p11, %r102, %r1;
	@%p11 bra 	$L__BB0_2;
$L__BB0_16:
	ret;

}


// ===== COMPILED SASS (sm_100) =====

	.target	sm_100

	.elftype	@"ET_EXEC"


//--------------------- .note.nv.tkinfo           --------------------------
	.section	.note.nv.tkinfo,"",@"SHT_NOTE"
	.sectionflags	@"SHF_NOTE_NV_TKINFO"
	.tkinfo
        /*0018*/ 	.word	0x00000002
        /*0030*/ 	.string	""
        /*0030*/ 	.string	"ptxas"
        /*0030*/ 	.string	"Cuda compilation tools, release 13.0, V13.0.88"
        /*0030*/ 	.string	"Build cuda_13.0.r13.0/compiler.36424714_0"
        /*0030*/ 	.string	"-arch sm_100 -m 64 "



//--------------------- .note.nv.cuinfo           --------------------------
	.section	.note.nv.cuinfo,"",@"SHT_NOTE"
	.sectionflags	@"SHF_NOTE_NV_CUINFO"
        /*0018*/ 	.short	0x0002
        /*001a*/ 	.short	0x0064
        /*001c*/ 	.short	0x0082
	.zero		2


//--------------------- .nv.info                  --------------------------
	.section	.nv.info,"",@"SHT_CUDA_INFO"
	.align	4


	//----- nvinfo : EIATTR_REGCOUNT
	.align		4
        /*0000*/ 	.byte	0x04, 0x2f
        /*0002*/ 	.short	(.L_1 - .L_0)
	.align		4
.L_0:
        /*0004*/ 	.word	index@(_Z9prefixsumPiS_)
        /*0008*/ 	.word	0x0000001c


	//----- nvinfo : EIATTR_FRAME_SIZE
	.align		4
.L_1:
        /*000c*/ 	.byte	0x04, 0x11
        /*000e*/ 	.short	(.L_3 - .L_2)
	.align		4
.L_2:
        /*0010*/ 	.word	index@(_Z9prefixsumPiS_)
        /*0014*/ 	.word	0x00000000


	//----- nvinfo : EIATTR_MIN_STACK_SIZE
	.align		4
.L_3:
        /*0018*/ 	.byte	0x04, 0x12
        /*001a*/ 	.short	(.L_5 - .L_4)
	.align		4
.L_4:
        /*001c*/ 	.word	index@(_Z9prefixsumPiS_)
        /*0020*/ 	.word	0x00000000
.L_5:


//--------------------- .nv.compat                --------------------------
	.section	.nv.compat,"",@"SHT_CUDA_COMPAT_INFO"
	.align	4
        /*0000*/ 	.byte	0x02, 0x09, 0x00, 0x00, 0x02, 0x02, 0x01, 0x00, 0x02, 0x05, 0x05, 0x00, 0x03, 0x07, 0x01, 0x01
        /*0010*/ 	.byte	0x02, 0x03, 0x00, 0x00, 0x02, 0x06, 0x01, 0x00, 0x04, 0x0b, 0x08, 0x00, 0x09, 0x00, 0x00, 0x00
        /*0020*/ 	.byte	0x00, 0x00, 0x00, 0x00


//--------------------- .nv.info._Z9prefixsumPiS_ --------------------------
	.section	.nv.info._Z9prefixsumPiS_,"",@"SHT_CUDA_INFO"
	.sectionflags	@""
	.align	4


	//----- nvinfo : EIATTR_CUDA_API_VERSION
	.align		4
        /*0000*/ 	.byte	0x04, 0x37
        /*0002*/ 	.short	(.L_7 - .L_6)
.L_6:
        /*0004*/ 	.word	0x00000082


	//----- nvinfo : EIATTR_KPARAM_INFO
	.align		4
.L_7:
        /*0008*/ 	.byte	0x04, 0x17
        /*000a*/ 	.short	(.L_9 - .L_8)
.L_8:
        /*000c*/ 	.word	0x00000000
        /*0010*/ 	.short	0x0001
        /*0012*/ 	.short	0x0008
        /*0014*/ 	.byte	0x00, 0xf5, 0x21, 0x00


	//----- nvinfo : EIATTR_KPARAM_INFO
	.align		4
.L_9:
        /*0018*/ 	.byte	0x04, 0x17
        /*001a*/ 	.short	(.L_11 - .L_10)
.L_10:
        /*001c*/ 	.word	0x00000000
        /*0020*/ 	.short	0x0000
        /*0022*/ 	.short	0x0000
        /*0024*/ 	.byte	0x00, 0xf5, 0x21, 0x00


	//----- nvinfo : EIATTR_SPARSE_MMA_MASK
	.align		4
.L_11:
        /*0028*/ 	.byte	0x03, 0x50
        /*002a*/ 	.short	0x0000


	//----- nvinfo : EIATTR_MAXREG_COUNT
	.align		4
        /*002c*/ 	.byte	0x03, 0x1b
        /*002e*/ 	.short	0x00ff


	//----- nvinfo : EIATTR_MERCURY_ISA_VERSION
	.align		4
        /*0030*/ 	.byte	0x03, 0x5f
        /*0032*/ 	.short	0x0101


	//----- nvinfo : EIATTR_VRC_CTA_INIT_COUNT
	.align		4
        /*0034*/ 	.byte	0x02, 0x4a
	.zero		1
	.zero		1


	//----- nvinfo : EIATTR_EXIT_INSTR_OFFSETS
	.align		4
        /*0038*/ 	.byte	0x04, 0x1c
        /*003a*/ 	.short	(.L_13 - .L_12)


	//   ....[0]....
.L_12:
        /*003c*/ 	.word	0x00000030


	//   ....[1]....
        /*0040*/ 	.word	0x00000790


	//----- nvinfo : EIATTR_CRS_STACK_SIZE
	.align		4
.L_13:
        /*0044*/ 	.byte	0x04, 0x1e
        /*0046*/ 	.short	(.L_15 - .L_14)
.L_14:
        /*0048*/ 	.word	0x00000000


	//----- nvinfo : EIATTR_CBANK_PARAM_SIZE
	.align		4
.L_15:
        /*004c*/ 	.byte	0x03, 0x19
        /*004e*/ 	.short	0x0010


	//----- nvinfo : EIATTR_PARAM_CBANK
	.align		4
        /*0050*/ 	.byte	0x04, 0x0a
        /*0052*/ 	.short	(.L_17 - .L_16)
	.align		4
.L_16:
        /*0054*/ 	.word	index@(.nv.constant0._Z9prefixsumPiS_)
        /*0058*/ 	.short	0x0380
        /*005a*/ 	.short	0x0010


	//----- nvinfo : EIATTR_SW_WAR
	.align		4
.L_17:
        /*005c*/ 	.byte	0x04, 0x36
        /*005e*/ 	.short	(.L_19 - .L_18)
.L_18:
        /*0060*/ 	.word	0x00000008
.L_19:


//--------------------- .nv.callgraph             --------------------------
	.section	.nv.callgraph,"",@"SHT_CUDA_CALLGRAPH"
	.align	4
	.sectionentsize	8
	.align		4
        /*0000*/ 	.word	0x00000000
	.align		4
        /*0004*/ 	.word	0xffffffff
	.align		4
        /*0008*/ 	.word	0x00000000
	.align		4
        /*000c*/ 	.word	0xfffffffe
	.align		4
        /*0010*/ 	.word	0x00000000
	.align		4
        /*0014*/ 	.word	0xfffffffd
	.align		4
        /*0018*/ 	.word	0x00000000
	.align		4
        /*001c*/ 	.word	0xfffffffc


//--------------------- .text._Z9prefixsumPiS_    --------------------------
	.section	.text._Z9prefixsumPiS_,"ax",@progbits
	.align	128
        .global         _Z9prefixsumPiS_
        .type           _Z9prefixsumPiS_,@function
        .size           _Z9prefixsumPiS_,(.L_x_11 - _Z9prefixsumPiS_)
        .other          _Z9prefixsumPiS_,@"STO_CUDA_ENTRY STV_DEFAULT"
_Z9prefixsumPiS_:
.text._Z9prefixsumPiS_:
[----:B------:R-:W-:Y:S01]  /*0000*/  LDC R1, c[0x0][0x37c] ;  /* 0x0000df00ff017b82 */ /* 0x000fe20000000800 */
[----:B------:R-:W0:Y:S02]  /*0010*/  S2R R7, SR_TID.X ;  /* 0x0000000000077919 */ /* 0x000e240000002100 */
[----:B0-----:R-:W-:-:S13]  /*0020*/  ISETP.NE.AND P0, PT, R7, RZ, PT ;  /* 0x000000ff0700720c */ /* 0x001fda0003f05270 */
[----:B------:R-:W-:Y:S05]  /*0030*/  @!P0 EXIT ;  /* 0x000000000000894d */ /* 0x000fea0003800000 */
[----:B------:R-:W0:Y:S01]  /*0040*/  LDC.64 R2, c[0x0][0x388] ;  /* 0x0000e200ff027b82 */ /* 0x000e220000000a00 */
[----:B------:R-:W1:Y:S01]  /*0050*/  LDCU.64 UR4, c[0x0][0x380] ;  /* 0x00007000ff0477ac */ /* 0x000e620008000a00 */
[----:B------:R-:W-:Y:S01]  /*0060*/  IMAD.MOV.U32 R4, RZ, RZ, 0x1 ;  /* 0x00000001ff047424 */ /* 0x000fe200078e00ff */
[----:B------:R-:W-:Y:S01]  /*0070*/  PRMT R8, RZ, 0x7610, R8 ;  /* 0x00007610ff087816 */ /* 0x000fe20000000008 */
[----:B------:R-:W-:Y:S01]  /*0080*/  IMAD.MOV.U32 R0, RZ, RZ, RZ ;  /* 0x000000ffff007224 */ /* 0x000fe200078e00ff */
[----:B------:R-:W-:Y:S01]  /*0090*/  PRMT R10, RZ, 0x7610, R10 ;  /* 0x00007610ff0a7816 */ /* 0x000fe2000000000a */
[----:B------:R-:W2:Y:S01]  /*00a0*/  LDCU.64 UR6, c[0x0][0x358] ;  /* 0x00006b00ff0677ac */ /* 0x000ea20008000a00 */
[----:B-1----:R-:W-:-:S04]  /*00b0*/  UIADD3 UR4, UP0, UPT, UR4, 0x20, URZ ;  /* 0x0000002004047890 */ /* 0x002fc8000ff1e0ff */
[----:B------:R-:W-:Y:S01]  /*00c0*/  UIADD3.X UR5, UPT, UPT, URZ, UR5, URZ, UP0, !UPT ;  /* 0x00000005ff057290 */ /* 0x000fe200087fe4ff */
[----:B0-2---:R-:W-:-:S11]  /*00d0*/  IMAD.WIDE.U32 R2, R7, 0x4, R2 ;  /* 0x0000000407027825 */ /* 0x005fd600078e0002 */
.L_x_9:
[----:B------:R-:W-:Y:S01]  /*00e0*/  ISETP.GE.U32.AND P1, PT, R0, 0xf, PT ;  /* 0x0000000f0000780c */ /* 0x000fe20003f26070 */
[----:B------:R-:W-:Y:S01]  /*00f0*/  IMAD.MOV.U32 R0, RZ, RZ, R4 ;  /* 0x000000ffff007224 */ /* 0x000fe200078e0004 */
[----:B------:R-:W-:Y:S01]  /*0100*/  BSSY.RECONVERGENT B0, `(.L_x_0) ;  /* 0x000002c000007945 */ /* 0x000fe20003800200 */
[----:B------:R-:W-:Y:S02]  /*0110*/  VIADD R8, R8, 0x1 ;  /* 0x0000000108087836 */ /* 0x000fe40000000000 */
[----:B------:R-:W-:Y:S01]  /*0120*/  VIADD R10, R10, 0x1 ;  /* 0x000000010a0a7836 */ /* 0x000fe20000000000 */
[----:B------:R-:W-:Y:S01]  /*0130*/  LOP3.LUT P0, RZ, R0, 0xf, RZ, 0xc0, !PT ;  /* 0x0000000f00ff7812 */ /* 0x000fe2000780c0ff */
[----:B------:R-:W-:Y:S02]  /*0140*/  IMAD.MOV.U32 R6, RZ, RZ, RZ ;  /* 0x000000ffff067224 */ /* 0x000fe400078e00ff */
[----:B------:R-:W-:-:S04]  /*0150*/  IMAD.MOV.U32 R9, RZ, RZ, RZ ;  /* 0x000000ffff097224 */ /* 0x000fc800078e00ff */
[----:B------:R-:W-:Y:S06]  /*0160*/  @!P1 BRA `(.L_x_1) ;  /* 0x0000000000949947 */ /* 0x000fec0003800000 */
[C---:B------:R-:W-:Y:S01]  /*0170*/  LOP3.LUT R11, R0.reuse, 0xfffffff0, RZ, 0xc0, !PT ;  /* 0xfffffff0000b7812 */ /* 0x040fe200078ec0ff */
[----:B------:R-:W-:Y:S01]  /*0180*/  IMAD.MOV.U32 R9, RZ, RZ, RZ ;  /* 0x000000ffff097224 */ /* 0x000fe200078e00ff */
[----:B------:R-:W-:Y:S01]  /*0190*/  LOP3.LUT R6, R0, 0x7ffffff0, RZ, 0xc0, !PT ;  /* 0x7ffffff000067812 */ /* 0x000fe200078ec0ff */
[----:B------:R-:W-:Y:S02]  /*01a0*/  IMAD.U32 R15, RZ, RZ, UR4 ;  /* 0x00000004ff0f7e24 */ /* 0x000fe4000f8e00ff */
[----:B------:R-:W-:Y:S02]  /*01b0*/  IMAD.U32 R14, RZ, RZ, UR5 ;  /* 0x00000005ff0e7e24 */ /* 0x000fe4000f8e00ff */
[----:B------:R-:W-:-:S07]  /*01c0*/  IMAD.MOV R11, RZ, RZ, -R11 ;  /* 0x000000ffff0b7224 */ /* 0x000fce00078e0a0b */
.L_x_2:
[----:B------:R-:W-:Y:S02]  /*01d0*/  IMAD.MOV.U32 R4, RZ, RZ, R15 ;  /* 0x000000ffff047224 */ /* 0x000fe400078e000f */
[----:B------:R-:W-:-:S05]  /*01e0*/  IMAD.MOV.U32 R5, RZ, RZ, R14 ;  /* 0x000000ffff057224 */ /* 0x000fca00078e000e */
[----:B------:R-:W2:Y:S04]  /*01f0*/  LDG.E R20, desc[UR6][R4.64+-0x20] ;  /* 0xffffe00604147981 */ /* 0x000ea8000c1e1900 */
[----:B------:R-:W2:Y:S04]  /*0200*/  LDG.E R21, desc[UR6][R4.64+-0x1c] ;  /* 0xffffe40604157981 */ /* 0x000ea8000c1e1900 */
[----:B------:R-:W3:Y:S04]  /*0210*/  LDG.E R22, desc[UR6][R4.64+-0x18] ;  /* 0xffffe80604167981 */ /* 0x000ee8000c1e1900 */
[----:B------:R-:W3:Y:S04]  /*0220*/  LDG.E R23, desc[UR6][R4.64+-0x14] ;  /* 0xffffec0604177981 */ /* 0x000ee8000c1e1900 */
[----:B------:R-:W4:Y:S04]  /*0230*/  LDG.E R24, desc[UR6][R4.64+-0x10] ;  /* 0xfffff00604187981 */ /* 0x000f28000c1e1900 */
[----:B------:R-:W4:Y:S04]  /*0240*/  LDG.E R25, desc[UR6][R4.64+-0xc] ;  /* 0xfffff40604197981 */ /* 0x000f28000c1e1900 */
[----:B------:R-:W5:Y:S04]  /*0250*/  LDG.E R19, desc[UR6][R4.64+-0x8] ;  /* 0xfffff80604137981 */ /* 0x000f68000c1e1900 */
[----:B------:R-:W5:Y:S04]  /*0260*/  LDG.E R18, desc[UR6][R4.64+-0x4] ;  /* 0xfffffc0604127981 */ /* 0x000f68000c1e1900 */
[----:B------:R-:W5:Y:S04]  /*0270*/  LDG.E R17, desc[UR6][R4.64] ;  /* 0x0000000604117981 */ /* 0x000f68000c1e1900 */
[----:B------:R-:W5:Y:S04]  /*0280*/  LDG.E R16, desc[UR6][R4.64+0x4] ;  /* 0x0000040604107981 */ /* 0x000f68000c1e1900 */
[----:B------:R-:W5:Y:S04]  /*0290*/  LDG.E R15, desc[UR6][R4.64+0x8] ;  /* 0x00000806040f7981 */ /* 0x000f68000c1e1900 */
[----:B------:R-:W5:Y:S04]  /*02a0*/  LDG.E R14, desc[UR6][R4.64+0xc] ;  /* 0x00000c06040e7981 */ /* 0x000f68000c1e1900 */
[----:B------:R-:W5:Y:S04]  /*02b0*/  LDG.E R12, desc[UR6][R4.64+0x10] ;  /* 0x00001006040c7981 */ /* 0x000f68000c1e1900 */
[----:B------:R-:W5:Y:S01]  /*02c0*/  LDG.E R13, desc[UR6][R4.64+0x14] ;  /* 0x00001406040d7981 */ /* 0x000f62000c1e1900 */
[----:B--2---:R-:W-:-:S03]  /*02d0*/  IADD3 R21, PT, PT, R21, R20, R9 ;  /* 0x0000001415157210 */ /* 0x004fc60007ffe009 */
[----:B------:R-:W2:Y:S04]  /*02e0*/  LDG.E R20, desc[UR6][R4.64+0x18] ;  /* 0x0000180604147981 */ /* 0x000ea8000c1e1900 */
[----:B------:R-:W2:Y:S01]  /*02f0*/  LDG.E R9, desc[UR6][R4.64+0x1c] ;  /* 0x00001c0604097981 */ /* 0x000ea2000c1e1900 */
[----:B------:R-:W-:Y:S01]  /*0300*/  VIADD R11, R11, 0x10 ;  /* 0x000000100b0b7836 */ /* 0x000fe20000000000 */
[----:B---3--:R-:W-:-:S04]  /*0310*/  IADD3 R21, PT, PT, R23, R22, R21 ;  /* 0x0000001617157210 */ /* 0x008fc80007ffe015 */
[----:B------:R-:W-:Y:S02]  /*0320*/  ISETP.NE.AND P1, PT, R11, RZ, PT ;  /* 0x000000ff0b00720c */ /* 0x000fe40003f25270 */
[----:B----4-:R-:W-:-:S04]  /*0330*/  IADD3 R21, PT, PT, R25, R24, R21 ;  /* 0x0000001819157210 */ /* 0x010fc80007ffe015 */
[----:B-----5:R-:W-:-:S04]  /*0340*/  IADD3 R18, PT, PT, R18, R19, R21 ;  /* 0x0000001312127210 */ /* 0x020fc80007ffe015 */
[----:B------:R-:W-:-:S04]  /*0350*/  IADD3 R16, PT, PT, R16, R17, R18 ;  /* 0x0000001110107210 */ /* 0x000fc80007ffe012 */
[----:B------:R-:W-:Y:S02]  /*0360*/  IADD3 R14, PT, PT, R14, R15, R16 ;  /* 0x0000000f0e0e7210 */ /* 0x000fe40007ffe010 */
[----:B------:R-:W-:Y:S02]  /*0370*/  IADD3 R15, P2, PT, R4, 0x40, RZ ;  /* 0x00000040040f7810 */ /* 0x000fe40007f5e0ff */
[----:B------:R-:W-:-:S03]  /*0380*/  IADD3 R12, PT, PT, R13, R12, R14 ;  /* 0x0000000c0d0c7210 */ /* 0x000fc60007ffe00e */
[----:B------:R-:W-:Y:S01]  /*0390*/  IMAD.X R14, RZ, RZ, R5, P2 ;  /* 0x000000ffff0e7224 */ /* 0x000fe200010e0605 */
[----:B--2---:R-:W-:Y:S01]  /*03a0*/  IADD3 R9, PT, PT, R9, R20, R12 ;  /* 0x0000001409097210 */ /* 0x004fe20007ffe00c */
[----:B------:R-:W-:Y:S06]  /*03b0*/  @P1 BRA `(.L_x_2) ;  /* 0xfffffffc00841947 */ /* 0x000fec000383ffff */
.L_x_1:
[----:B------:R-:W-:Y:S05]  /*03c0*/  BSYNC.RECONVERGENT B0 ;  /* 0x0000000000007941 */ /* 0x000fea0003800200 */
.L_x_0:
[----:B------:R-:W-:Y:S04]  /*03d0*/  BSSY.RECONVERGENT B0, `(.L_x_3) ;  /* 0x0000037000007945 */ /* 0x000fe80003800200 */
[----:B------:R-:W-:Y:S05]  /*03e0*/  @!P0 BRA `(.L_x_4) ;  /* 0x0000000000d48947 */ /* 0x000fea0003800000 */
[----:B------:R-:W-:Y:S01]  /*03f0*/  LOP3.LUT R5, R10, 0xf, RZ, 0xc0, !PT ;  /* 0x0000000f0a057812 */ /* 0x000fe200078ec0ff */
[----:B------:R-:W-:Y:S03]  /*0400*/  BSSY.RECONVERGENT B1, `(.L_x_5) ;  /* 0x0000014000017945 */ /* 0x000fe60003800200 */
[C---:B------:R-:W-:Y:S01]  /*0410*/  LOP3.LUT P1, RZ, R5.reuse, 0x7, RZ, 0xc0, !PT ;  /* 0x0000000705ff7812 */ /* 0x040fe2000782c0ff */
[----:B------:R-:W-:-:S05]  /*0420*/  VIADD R4, R5, 0xffffffff ;  /* 0xffffffff05047836 */ /* 0x000fca0000000000 */
[----:B------:R-:W-:-:S13]  /*0430*/  ISETP.GE.U32.AND P0, PT, R4, 0x7, PT ;  /* 0x000000070400780c */ /* 0x000fda0003f06070 */
[----:B------:R-:W-:Y:S05]  /*0440*/  @!P0 BRA `(.L_x_6) ;  /* 0x00000000003c8947 */ /* 0x000fea0003800000 */
[----:B------:R-:W0:Y:S02]  /*0450*/  LDC.64 R4, c[0x0][0x380] ;  /* 0x0000e000ff047b82 */ /* 0x000e240000000a00 */
[----:B0-----:R-:W-:-:S05]  /*0460*/  IMAD.WIDE.U32 R4, R6, 0x4, R4 ;  /* 0x0000000406047825 */ /* 0x001fca00078e0004 */
[----:B------:R-:W2:Y:S04]  /*0470*/  LDG.E R12, desc[UR6][R4.64] ;  /* 0x00000006040c7981 */ /* 0x000ea8000c1e1900 */
[----:B------:R-:W2:Y:S04]  /*0480*/  LDG.E R11, desc[UR6][R4.64+0x4] ;  /* 0x00000406040b7981 */ /* 0x000ea8000c1e1900 */
[----:B------:R-:W3:Y:S04]  /*0490*/  LDG.E R14, desc[UR6][R4.64+0x8] ;  /* 0x00000806040e7981 */ /* 0x000ee8000c1e1900 */
[----:B------:R-:W3:Y:S04]  /*04a0*/  LDG.E R13, desc[UR6][R4.64+0xc] ;  /* 0x00000c06040d7981 */ /* 0x000ee8000c1e1900 */
[----:B------:R-:W4:Y:S04]  /*04b0*/  LDG.E R16, desc[UR6][R4.64+0x10] ;  /* 0x0000100604107981 */ /* 0x000f28000c1e1900 */
[----:B------:R-:W4:Y:S04]  /*04c0*/  LDG.E R15, desc[UR6][R4.64+0x14] ;  /* 0x00001406040f7981 */ /* 0x000f28000c1e1900 */
[----:B------:R-:W5:Y:S04]  /*04d0*/  LDG.E R18, desc[UR6][R4.64+0x18] ;  /* 0x0000180604127981 */ /* 0x000f68000c1e1900 */
[----:B------:R-:W5:Y:S01]  /*04e0*/  LDG.E R17, desc[UR6][R4.64+0x1c] ;  /* 0x00001c0604117981 */ /* 0x000f62000c1e1900 */
[----:B------:R-:W-:Y:S01]  /*04f0*/  VIADD R6, R6, 0x8 ;  /* 0x0000000806067836 */ /* 0x000fe20000000000 */
[----:B--2---:R-:W-:-:S04]  /*0500*/  IADD3 R11, PT, PT, R11, R12, R9 ;  /* 0x0000000c0b0b7210 */ /* 0x004fc80007ffe009 */
[----:B---3--:R-:W-:-:S04]  /*0510*/  IADD3 R11, PT, PT, R13, R14, R11 ;  /* 0x0000000e0d0b7210 */ /* 0x008fc80007ffe00b */
[----:B----4-:R-:W-:-:S04]  /*0520*/  IADD3 R11, PT, PT, R15, R16, R11 ;  /* 0x000000100f0b7210 */ /* 0x010fc80007ffe00b */
[----:B-----5:R-:W-:-:S07]  /*0530*/  IADD3 R9, PT, PT, R17, R18, R11 ;  /* 0x0000001211097210 */ /* 0x020fce0007ffe00b */
.L_x_6:
[----:B------:R-:W-:Y:S05]  /*0540*/  BSYNC.RECONVERGENT B1 ;  /* 0x0000000000017941 */ /* 0x000fea0003800200 */
.L_x_5:
[----:B------:R-:W-:Y:S05]  /*0550*/  @!P1 BRA `(.L_x_4) ;  /* 0x0000000000789947 */ /* 0x000fea0003800000 */
[----:B------:R-:W-:Y:S01]  /*0560*/  LOP3.LUT R4, R8, 0xffff, RZ, 0xc0, !PT ;  /* 0x0000ffff08047812 */ /* 0x000fe200078ec0ff */
[----:B------:R-:W-:Y:S03]  /*0570*/  BSSY.RECONVERGENT B1, `(.L_x_7) ;  /* 0x0000010000017945 */ /* 0x000fe60003800200 */
[C---:B------:R-:W-:Y:S02]  /*0580*/  LOP3.LUT R5, R4.reuse, 0x7, RZ, 0xc0, !PT ;  /* 0x0000000704057812 */ /* 0x040fe400078ec0ff */
[----:B------:R-:W-:-:S03]  /*0590*/  LOP3.LUT R11, R4, 0x3, RZ, 0xc0, !PT ;  /* 0x00000003040b7812 */ /* 0x000fc600078ec0ff */
[----:B------:R-:W-:Y:S01]  /*05a0*/  VIADD R5, R5, 0xffffffff ;  /* 0xffffffff05057836 */ /* 0x000fe20000000000 */
[----:B------:R-:W-:-:S04]  /*05b0*/  ISETP.NE.AND P1, PT, R11, RZ, PT ;  /* 0x000000ff0b00720c */ /* 0x000fc80003f25270 */
[----:B------:R-:W-:-:S13]  /*05c0*/  ISETP.GE.U32.AND P0, PT, R5, 0x3, PT ;  /* 0x000000030500780c */ /* 0x000fda0003f06070 */
[----:B------:R-:W-:Y:S05]  /*05d0*/  @!P0 BRA `(.L_x_8) ;  /* 0x0000000000248947 */ /* 0x000fea0003800000 */
[----:B------:R-:W0:Y:S02]  /*05e0*/  LDC.64 R4, c[0x0][0x380] ;  /* 0x0000e000ff047b82 */ /* 0x000e240000000a00 */
[----:B0-----:R-:W-:-:S05]  /*05f0*/  IMAD.WIDE.U32 R4, R6, 0x4, R4 ;  /* 0x0000000406047825 */ /* 0x001fca00078e0004 */
[----:B------:R-:W2:Y:S04]  /*0600*/  LDG.E R12, desc[UR6][R4.64] ;  /* 0x00000006040c7981 */ /* 0x000ea8000c1e1900 */
[----:B------:R-:W2:Y:S04]  /*0610*/  LDG.E R13, desc[UR6][R4.64+0x4] ;  /* 0x00000406040d7981 */ /* 0x000ea8000c1e1900 */
[----:B------:R-:W3:Y:S04]  /*0620*/  LDG.E R14, desc[UR6][R4.64+0x8] ;  /* 0x00000806040e7981 */ /* 0x000ee8000c1e1900 */
[----:B------:R-:W3:Y:S01]  /*0630*/  LDG.E R15, desc[UR6][R4.64+0xc] ;  /* 0x00000c06040f7981 */ /* 0x000ee2000c1e1900 */
[----:B------:R-:W-:Y:S01]  /*0640*/  VIADD R6, R6, 0x4 ;  /* 0x0000000406067836 */ /* 0x000fe20000000000 */
[----:B--2---:R-:W-:-:S04]  /*0650*/  IADD3 R9, PT, PT, R13, R12, R9 ;  /* 0x0000000c0d097210 */ /* 0x004fc80007ffe009 */
[----:B---3--:R-:W-:-:S07]  /*0660*/  IADD3 R9, PT, PT, R15, R14, R9 ;  /* 0x0000000e0f097210 */ /* 0x008fce0007ffe009 */
.L_x_8:
[----:B------:R-:W-:Y:S05]  /*0670*/  BSYNC.RECONVERGENT B1 ;  /* 0x0000000000017941 */ /* 0x000fea0003800200 */
.L_x_7:
[----:B------:R-:W-:Y:S05]  /*0680*/  @!P1 BRA `(.L_x_4) ;  /* 0x00000000002c9947 */ /* 0x000fea0003800000 */
[----:B------:R-:W0:Y:S02]  /*0690*/  LDC.64 R4, c[0x0][0x380] ;  /* 0x0000e000ff047b82 */ /* 0x000e240000000a00 */
[----:B0-----:R-:W-:-:S05]  /*06a0*/  IMAD.WIDE.U32 R4, R6, 0x4, R4 ;  /* 0x0000000406047825 */ /* 0x001fca00078e0004 */
[----:B------:R-:W2:Y:S01]  /*06b0*/  LDG.E R6, desc[UR6][R4.64] ;  /* 0x0000000604067981 */ /* 0x000ea2000c1e1900 */
[----:B------:R-:W-:Y:S01]  /*06c0*/  ISETP.NE.AND P0, PT, R11, 0x1, PT ;  /* 0x000000010b00780c */ /* 0x000fe20003f05270 */
[----:B--2---:R-:W-:-:S12]  /*06d0*/  IMAD.IADD R9, R9, 0x1, R6 ;  /* 0x0000000109097824 */ /* 0x004fd800078e0206 */
[----:B------:R-:W-:Y:S05]  /*06e0*/  @!P0 BRA `(.L_x_4) ;  /* 0x0000000000148947 */ /* 0x000fea0003800000 */
[----:B------:R-:W-:Y:S01]  /*06f0*/  ISETP.NE.AND P0, PT, R11, 0x2, PT ;  /* 0x000000020b00780c */ /* 0x000fe20003f05270 */
[----:B------:R-:W2:-:S12]  /*0700*/  LDG.E R6, desc[UR6][R4.64+0x4] ;  /* 0x0000040604067981 */ /* 0x000e98000c1e1900 */
[----:B------:R-:W3:Y:S01]  /*0710*/  @P0 LDG.E R12, desc[UR6][R4.64+0x8] ;  /* 0x00000806040c0981 */ /* 0x000ee2000c1e1900 */
[----:B--2---:R-:W-:-:S04]  /*0720*/  IMAD.IADD R9, R9, 0x1, R6 ;  /* 0x0000000109097824 */ /* 0x004fc800078e0206 */
[----:B---3--:R-:W-:-:S07]  /*0730*/  @P0 IMAD.IADD R9, R9, 0x1, R12 ;  /* 0x0000000109090824 */ /* 0x008fce00078e020c */
.L_x_4:
[----:B------:R-:W-:Y:S05]  /*0740*/  BSYNC.RECONVERGENT B0 ;  /* 0x0000000000007941 */ /* 0x000fea0003800200 */
.L_x_3:
[----:B------:R0:W-:Y:S01]  /*0750*/  STG.E desc[UR6][R2.64], R9 ;  /* 0x0000000902007986 */ /* 0x0001e2000c101906 */
[C---:B------:R-:W-:Y:S01]  /*0760*/  ISETP.NE.AND P0, PT, R0.reuse, R7, PT ;  /* 0x000000070000720c */ /* 0x040fe20003f05270 */
[----:B------:R-:W-:-:S12]  /*0770*/  VIADD R4, R0, 0x1 ;  /* 0x0000000100047836 */ /* 0x000fd80000000000 */
[----:B0-----:R-:W-:Y:S05]  /*0780*/  @P0 BRA `(.L_x_9) ;  /* 0xfffffff800540947 */ /* 0x001fea000383ffff */
[----:B------:R-:W-:Y:S05]  /*0790*/  EXIT ;  /* 0x000000000000794d */ /* 0x000fea0003800000 */
.L_x_10:
[----:B------:R-:W-:-:S00]  /*07a0*/  BRA `(.L_x_10) ;  /* 0xfffffffc00fc7947 */ /* 0x000fc0000383ffff */
[----:B------:R-:W-:-:S00]  /*07b0*/  NOP ;  /* 0x0000000000007918 */ /* 0x000fc00000000000 */
        /* <DEDUP_REMOVED lines=12> */
.L_x_11:


//--------------------- .nv.shared.reserved.0     --------------------------
	.section	.nv.shared.reserved.0,"aw",@nobits
	.weak		__nv_reservedSMEM_offset_0_alias
	.size		__nv_reservedSMEM_offset_0_alias, 0, 64
	.other		__nv_reservedSMEM_offset_0_alias,@"STO_CUDA_RESERVED_SHARED STV_DEFAULT"
__nv_reservedSMEM_offset_0_alias:
	.zero		0
	.zero		64


//--------------------- .nv.constant0._Z9prefixsumPiS_ --------------------------
	.section	.nv.constant0._Z9prefixsumPiS_,"a",@progbits
	.sectionflags	@""
	.align	4
.nv.constant0._Z9prefixsumPiS_:
	.zero		912


//--------------------- SYMBOLS --------------------------

	.type		.nv.reservedSmem.offset0,@object
	.size		.nv.reservedSmem.offset0,0x4
